//
// Generated by NVIDIA NVVM Compiler
//
// Compiler Build ID: CL-36424714
// Cuda compilation tools, release 13.0, V13.0.88
// Based on NVVM 20.0.0
//

.version 9.0
.target sm_100
.address_size 64

	// .globl	_Z9matrixMulPfS_S_

.visible .entry _Z9matrixMulPfS_S_(
	.param .u64 .ptr .align 1 _Z9matrixMulPfS_S__param_0,
	.param .u64 .ptr .align 1 _Z9matrixMulPfS_S__param_1,
	.param .u64 .ptr .align 1 _Z9matrixMulPfS_S__param_2
)
{
	.reg .pred 	%p<4>;
	.reg .b32 	%r<13>;
	.reg .b32 	%f<16>;
	.reg .b64 	%rd<13>;

	ld.param.u64 	%rd1, [_Z9matrixMulPfS_S__param_0];
	ld.param.u64 	%rd2, [_Z9matrixMulPfS_S__param_1];
	ld.param.u64 	%rd3, [_Z9matrixMulPfS_S__param_2];
	mov.u32 	%r3, %ctaid.x;
	mov.u32 	%r4, %ntid.x;
	mov.u32 	%r5, %tid.x;
	mad.lo.s32 	%r1, %r3, %r4, %r5;
	mov.u32 	%r6, %ctaid.y;
	mov.u32 	%r7, %ntid.y;
	mov.u32 	%r8, %tid.y;
	mad.lo.s32 	%r9, %r6, %r7, %r8;
	setp.gt.s32 	%p1, %r1, 2;
	setp.gt.u32 	%p2, %r9, 2;
	mov.f32 	%f15, 0f00000000;
	or.pred  	%p3, %p1, %p2;
	@%p3 bra 	$L__BB0_2;
	cvta.to.global.u64 	%rd4, %rd1;
	cvta.to.global.u64 	%rd5, %rd2;
	shl.b32 	%r10, %r1, 2;
	mul.wide.s32 	%rd6, %r10, 4;
	add.s64 	%rd7, %rd4, %rd6;
	ld.global.f32 	%f4, [%rd7];
	mul.wide.u32 	%rd8, %r9, 4;
	add.s64 	%rd9, %rd5, %rd8;
	ld.global.f32 	%f5, [%rd9];
	fma.rn.f32 	%f6, %f4, %f5, 0f00000000;
	ld.global.f32 	%f7, [%rd7+4];
	ld.global.f32 	%f8, [%rd9+16];
	fma.rn.f32 	%f9, %f7, %f8, %f6;
	ld.global.f32 	%f10, [%rd7+8];
	ld.global.f32 	%f11, [%rd9+32];
	fma.rn.f32 	%f12, %f10, %f11, %f9;
	ld.global.f32 	%f13, [%rd7+12];
	ld.global.f32 	%f14, [%rd9+48];
	fma.rn.f32 	%f15, %f13, %f14, %f12;
$L__BB0_2:
	cvta.to.global.u64 	%rd10, %rd3;
	shl.b32 	%r11, %r1, 2;
	add.s32 	%r12, %r11, %r9;
	mul.wide.s32 	%rd11, %r12, 4;
	add.s64 	%rd12, %rd10, %rd11;
	st.global.f32 	[%rd12], %f15;
	ret;

}
	// .globl	_Z11matrixTransPfS_
.visible .entry _Z11matrixTransPfS_(
	.param .u64 .ptr .align 1 _Z11matrixTransPfS__param_0,
	.param .u64 .ptr .align 1 _Z11matrixTransPfS__param_1
)
{
	.reg .pred 	%p<4>;
	.reg .b32 	%r<16>;
	.reg .b32 	%f<3>;
	.reg .b64 	%rd<9>;

	ld.param.u64 	%rd2, [_Z11matrixTransPfS__param_0];
	ld.param.u64 	%rd3, [_Z11matrixTransPfS__param_1];
	cvta.to.global.u64 	%rd4, %rd3;
	mov.u32 	%r3, %ctaid.x;
	mov.u32 	%r4, %ntid.x;
	mov.u32 	%r5, %tid.x;
	mad.lo.s32 	%r1, %r3, %r4, %r5;
	mov.u32 	%r6, %ctaid.y;
	mov.u32 	%r7, %ntid.y;
	mov.u32 	%r8, %tid.y;
	mad.lo.s32 	%r9, %r6, %r7, %r8;
	shl.b32 	%r10, %r9, 2;
	add.s32 	%r11, %r10, %r1;
	mul.wide.s32 	%rd5, %r11, 4;
	add.s64 	%rd1, %rd4, %rd5;
	mov.b32 	%r12, 0;
	st.global.u32 	[%rd1], %r12;
	setp.gt.s32 	%p1, %r1, 3;
	setp.gt.u32 	%p2, %r9, 3;
	or.pred  	%p3, %p1, %p2;
	@%p3 bra 	$L__BB1_2;
	cvta.to.global.u64 	%rd6, %rd2;
	shl.b32 	%r13, %r1, 2;
	add.s32 	%r14, %r13, %r9;
	mul.wide.s32 	%rd7, %r14, 4;
	add.s64 	%rd8, %rd6, %rd7;
	ld.global.f32 	%f1, [%rd8];
	cvt.rzi.s32.f32 	%r15, %f1;
	cvt.rn.f32.s32 	%f2, %r15;
	st.global.f32 	[%rd1], %f2;
$L__BB1_2:
	ret;

}


// ===== COMPILED SASS (sm_100) =====

	.target	sm_100

	.elftype	@"ET_EXEC"


//--------------------- .note.nv.tkinfo           --------------------------
	.section	.note.nv.tkinfo,"",@"SHT_NOTE"
	.sectionflags	@"SHF_NOTE_NV_TKINFO"
	.tkinfo
        /*0018*/ 	.word	0x00000002
        /*0030*/ 	.string	""
        /*0030*/ 	.string	"ptxas"
        /*0030*/ 	.string	"Cuda compilation tools, release 13.0, V13.0.88"
        /*0030*/ 	.string	"Build cuda_13.0.r13.0/compiler.36424714_0"
        /*0030*/ 	.string	"-arch sm_100 -m 64 "



//--------------------- .note.nv.cuinfo           --------------------------
	.section	.note.nv.cuinfo,"",@"SHT_NOTE"
	.sectionflags	@"SHF_NOTE_NV_CUINFO"
        /*0018*/ 	.short	0x0002
        /*001a*/ 	.short	0x0064
        /*001c*/ 	.short	0x0082
	.zero		2


//--------------------- .nv.info                  --------------------------
	.section	.nv.info,"",@"SHT_CUDA_INFO"
	.align	4


	//----- nvinfo : EIATTR_REGCOUNT
	.align		4
        /*0000*/ 	.byte	0x04, 0x2f
        /*0002*/ 	.short	(.L_1 - .L_0)
	.align		4
.L_0:
        /*0004*/ 	.word	index@(_Z9matrixMulPfS_S_)
        /*0008*/ 	.word	0x00000014


	//----- nvinfo : EIATTR_FRAME_SIZE
	.align		4
.L_1:
        /*000c*/ 	.byte	0x04, 0x11
        /*000e*/ 	.short	(.L_3 - .L_2)
	.align		4
.L_2:
        /*0010*/ 	.word	index@(_Z9matrixMulPfS_S_)
        /*0014*/ 	.word	0x00000000


	//----- nvinfo : EIATTR_REGCOUNT
	.align		4
.L_3:
        /*0018*/ 	.byte	0x04, 0x2f
        /*001a*/ 	.short	(.L_5 - .L_4)
	.align		4
.L_4:
        /*001c*/ 	.word	index@(_Z11matrixTransPfS_)
        /*0020*/ 	.word	0x0000000a


	//----- nvinfo : EIATTR_FRAME_SIZE
	.align		4
.L_5:
        /*0024*/ 	.byte	0x04, 0x11
        /*0026*/ 	.short	(.L_7 - .L_6)
	.align		4
.L_6:
        /*0028*/ 	.word	index@(_Z11matrixTransPfS_)
        /*002c*/ 	.word	0x00000000


	//----- nvinfo : EIATTR_MIN_STACK_SIZE
	.align		4
.L_7:
        /*0030*/ 	.byte	0x04, 0x12
        /*0032*/ 	.short	(.L_9 - .L_8)
	.align		4
.L_8:
        /*0034*/ 	.word	index@(_Z11matrixTransPfS_)
        /*0038*/ 	.word	0x00000000


	//----- nvinfo : EIATTR_MIN_STACK_SIZE
	.align		4
.L_9:
        /*003c*/ 	.byte	0x04, 0x12
        /*003e*/ 	.short	(.L_11 - .L_10)
	.align		4
.L_10:
        /*0040*/ 	.word	index@(_Z9matrixMulPfS_S_)
        /*0044*/ 	.word	0x00000000
.L_11:


//--------------------- .nv.compat                --------------------------
	.section	.nv.compat,"",@"SHT_CUDA_COMPAT_INFO"
	.align	4
        /*0000*/ 	.byte	0x02, 0x09, 0x00, 0x00, 0x02, 0x02, 0x01, 0x00, 0x02, 0x05, 0x05, 0x00, 0x03, 0x07, 0x01, 0x01
        /*0010*/ 	.byte	0x02, 0x03, 0x00, 0x00, 0x02, 0x06, 0x01, 0x00, 0x04, 0x0b, 0x08, 0x00, 0x09, 0x00, 0x00, 0x00
        /*0020*/ 	.byte	0x00, 0x00, 0x00, 0x00


//--------------------- .nv.info._Z11matrixTransPfS_ --------------------------
	.section	.nv.info._Z11matrixTransPfS_,"",@"SHT_CUDA_INFO"
	.sectionflags	@""
	.align	4


	//----- nvinfo : EIATTR_CUDA_API_VERSION
	.align		4
        /*0000*/ 	.byte	0x04, 0x37
        /*0002*/ 	.short	(.L_13 - .L_12)
.L_12:
        /*0004*/ 	.word	0x00000082


	//----- nvinfo : EIATTR_KPARAM_INFO
	.align		4
.L_13:
        /*0008*/ 	.byte	0x04, 0x17
        /*000a*/ 	.short	(.L_15 - .L_14)
.L_14:
        /*000c*/ 	.word	0x00000000
        /*0010*/ 	.short	0x0001
        /*0012*/ 	.short	0x0008
        /*0014*/ 	.byte	0x00, 0xf5, 0x21, 0x00


	//----- nvinfo : EIATTR_KPARAM_INFO
	.align		4
.L_15:
        /*0018*/ 	.byte	0x04, 0x17
        /*001a*/ 	.short	(.L_17 - .L_16)
.L_16:
        /*001c*/ 	.word	0x00000000
        /*0020*/ 	.short	0x0000
        /*0022*/ 	.short	0x0000
        /*0024*/ 	.byte	0x00, 0xf5, 0x21, 0x00


	//----- nvinfo : EIATTR_SPARSE_MMA_MASK
	.align		4
.L_17:
        /*0028*/ 	.byte	0x03, 0x50
        /*002a*/ 	.short	0x0000


	//----- nvinfo : EIATTR_MAXREG_COUNT
	.align		4
        /*002c*/ 	.byte	0x03, 0x1b
        /*002e*/ 	.short	0x00ff


	//----- nvinfo : EIATTR_MERCURY_ISA_VERSION
	.align		4
        /*0030*/ 	.byte	0x03, 0x5f
        /*0032*/ 	.short	0x0101


	//----- nvinfo : EIATTR_VRC_CTA_INIT_COUNT
	.align		4
        /*0034*/ 	.byte	0x02, 0x4a
	.zero		1
	.zero		1


	//----- nvinfo : EIATTR_EXIT_INSTR_OFFSETS
	.align		4
        /*0038*/ 	.byte	0x04, 0x1c
        /*003a*/ 	.short	(.L_19 - .L_18)


	//   ....[0]....
.L_18:
        /*003c*/ 	.word	0x00000100


	//   ....[1]....
        /*0040*/ 	.word	0x00000180


	//----- nvinfo : EIATTR_CBANK_PARAM_SIZE
	.align		4
.L_19:
        /*0044*/ 	.byte	0x03, 0x19
        /*0046*/ 	.short	0x0010


	//----- nvinfo : EIATTR_PARAM_CBANK
	.align		4
        /*0048*/ 	.byte	0x04, 0x0a
        /*004a*/ 	.short	(.L_21 - .L_20)
	.align		4
.L_20:
        /*004c*/ 	.word	index@(.nv.constant0._Z11matrixTransPfS_)
        /*0050*/ 	.short	0x0380
        /*0052*/ 	.short	0x0010


	//----- nvinfo : EIATTR_SW_WAR
	.align		4
.L_21:
        /*0054*/ 	.byte	0x04, 0x36
        /*0056*/ 	.short	(.L_23 - .L_22)
.L_22:
        /*0058*/ 	.word	0x00000008
.L_23:


//--------------------- .nv.info._Z9matrixMulPfS_S_ --------------------------
	.section	.nv.info._Z9matrixMulPfS_S_,"",@"SHT_CUDA_INFO"
	.sectionflags	@""
	.align	4


	//----- nvinfo : EIATTR_CUDA_API_VERSION
	.align		4
        /*0000*/ 	.byte	0x04, 0x37
        /*0002*/ 	.short	(.L_25 - .L_24)
.L_24:
        /*0004*/ 	.word	0x00000082


	//----- nvinfo : EIATTR_KPARAM_INFO
	.align		4
.L_25:
        /*0008*/ 	.byte	0x04, 0x17
        /*000a*/ 	.short	(.L_27 - .L_26)
.L_26:
        /*000c*/ 	.word	0x00000000
        /*0010*/ 	.short	0x0002
        /*0012*/ 	.short	0x0010
        /*0014*/ 	.byte	0x00, 0xf5, 0x21, 0x00


	//----- nvinfo : EIATTR_KPARAM_INFO
	.align		4
.L_27:
        /*0018*/ 	.byte	0x04, 0x17
        /*001a*/ 	.short	(.L_29 - .L_28)
.L_28:
        /*001c*/ 	.word	0x00000000
        /*0020*/ 	.short	0x0001
        /*0022*/ 	.short	0x0008
        /*0024*/ 	.byte	0x00, 0xf5, 0x21, 0x00


	//----- nvinfo : EIATTR_KPARAM_INFO
	.align		4
.L_29:
        /*0028*/ 	.byte	0x04, 0x17
        /*002a*/ 	.short	(.L_31 - .L_30)
.L_30:
        /*002c*/ 	.word	0x00000000
        /*0030*/ 	.short	0x0000
        /*0032*/ 	.short	0x0000
        /*0034*/ 	.byte	0x00, 0xf5, 0x21, 0x00


	//----- nvinfo : EIATTR_SPARSE_MMA_MASK
	.align		4
.L_31:
        /*0038*/ 	.byte	0x03, 0x50
        /*003a*/ 	.short	0x0000


	//----- nvinfo : EIATTR_MAXREG_COUNT
	.align		4
        /*003c*/ 	.byte	0x03, 0x1b
        /*003e*/ 	.short	0x00ff


	//----- nvinfo : EIATTR_MERCURY_ISA_VERSION
	.align		4
        /*0040*/ 	.byte	0x03, 0x5f
        /*0042*/ 	.short	0x0101


	//----- nvinfo : EIATTR_VRC_CTA_INIT_COUNT
	.align		4
        /*0044*/ 	.byte	0x02, 0x4a
	.zero		1
	.zero		1


	//----- nvinfo : EIATTR_EXIT_INSTR_OFFSETS
	.align		4
        /*0048*/ 	.byte	0x04, 0x1c
        /*004a*/ 	.short	(.L_33 - .L_32)


	//   ....[0]....
.L_32:
        /*004c*/ 	.word	0x00000220


	//----- nvinfo : EIATTR_CBANK_PARAM_SIZE
	.align		4
.L_33:
        /*0050*/ 	.byte	0x03, 0x19
        /*0052*/ 	.short	0x0018


	//----- nvinfo : EIATTR_PARAM_CBANK
	.align		4
        /*0054*/ 	.byte	0x04, 0x0a
        /*0056*/ 	.short	(.L_35 - .L_34)
	.align		4
.L_34:
        /*0058*/ 	.word	index@(.nv.constant0._Z9matrixMulPfS_S_)
        /*005c*/ 	.short	0x0380
        /*005e*/ 	.short	0x0018


	//----- nvinfo : EIATTR_SW_WAR
	.align		4
.L_35:
        /*0060*/ 	.byte	0x04, 0x36
        /*0062*/ 	.short	(.L_37 - .L_36)
.L_36:
        /*0064*/ 	.word	0x00000008
.L_37:


//--------------------- .nv.callgraph             --------------------------
	.section	.nv.callgraph,"",@"SHT_CUDA_CALLGRAPH"
	.align	4
	.sectionentsize	8
	.align		4
        /*0000*/ 	.word	0x00000000
	.align		4
        /*0004*/ 	.word	0xffffffff
	.align		4
        /*0008*/ 	.word	0x00000000
	.align		4
        /*000c*/ 	.word	0xfffffffe
	.align		4
        /*0010*/ 	.word	0x00000000
	.align		4
        /*0014*/ 	.word	0xfffffffd
	.align		4
        /*0018*/ 	.word	0x00000000
	.align		4
        /*001c*/ 	.word	0xfffffffc


//--------------------- .text._Z11matrixTransPfS_ --------------------------
	.section	.text._Z11matrixTransPfS_,"ax",@progbits
	.align	128
        .global         _Z11matrixTransPfS_
        .type           _Z11matrixTransPfS_,@function
        .size           _Z11matrixTransPfS_,(.L_x_2 - _Z11matrixTransPfS_)
        .other          _Z11matrixTransPfS_,@"STO_CUDA_ENTRY STV_DEFAULT"
_Z11matrixTransPfS_:
.text._Z11matrixTransPfS_:
[----:B------:R-:W-:Y:S01]  /*0000*/  LDC R1, c[0x0][0x37c] ;  /* 0x0000df00ff017b82 */ /* 0x000fe20000000800 */
[----:B------:R-:W0:Y:S07]  /*0010*/  S2R R4, SR_TID.Y ;  /* 0x0000000000047919 */ /* 0x000e2e0000002200 */
[----:B------:R-:W1:Y:S01]  /*0020*/  LDC R0, c[0x0][0x360] ;  /* 0x0000d800ff007b82 */ /* 0x000e620000000800 */
[----:B------:R-:W2:Y:S01]  /*0030*/  LDCU.64 UR4, c[0x0][0x358] ;  /* 0x00006b00ff0477ac */ /* 0x000ea20008000a00 */
[----:B------:R-:W1:Y:S06]  /*0040*/  S2R R5, SR_TID.X ;  /* 0x0000000000057919 */ /* 0x000e6c0000002100 */
[----:B------:R-:W0:Y:S08]  /*0050*/  S2UR UR7, SR_CTAID.Y ;  /* 0x00000000000779c3 */ /* 0x000e300000002600 */
[----:B------:R-:W0:Y:S08]  /*0060*/  LDC R7, c[0x0][0x364] ;  /* 0x0000d900ff077b82 */ /* 0x000e300000000800 */
[----:B------:R-:W1:Y:S08]  /*0070*/  S2UR UR6, SR_CTAID.X ;  /* 0x00000000000679c3 */ /* 0x000e700000002500 */
[----:B------:R-:W3:Y:S01]  /*0080*/  LDC.64 R2, c[0x0][0x388] ;  /* 0x0000e200ff027b82 */ /* 0x000ee20000000a00 */
[----:B0-----:R-:W-:-:S05]  /*0090*/  IMAD R7, R7, UR7, R4 ;  /* 0x0000000707077c24 */ /* 0x001fca000f8e0204 */
[----:B------:R-:W-:Y:S01]  /*00a0*/  ISETP.GT.U32.AND P0, PT, R7, 0x3, PT ;  /* 0x000000030700780c */ /* 0x000fe20003f04070 */
[----:B-1----:R-:W-:-:S05]  /*00b0*/  IMAD R0, R0, UR6, R5 ;  /* 0x0000000600007c24 */ /* 0x002fca000f8e0205 */
[----:B------:R-:W-:Y:S02]  /*00c0*/  ISETP.GT.OR P0, PT, R0, 0x3, P0 ;  /* 0x000000030000780c */ /* 0x000fe40000704670 */
[----:B------:R-:W-:-:S05]  /*00d0*/  LEA R5, R7, R0, 0x2 ;  /* 0x0000000007057211 */ /* 0x000fca00078e10ff */
[----:B---3--:R-:W-:-:S05]  /*00e0*/  IMAD.WIDE R2, R5, 0x4, R2 ;  /* 0x0000000405027825 */ /* 0x008fca00078e0202 */
[----:B--2---:R0:W-:Y:S01]  /*00f0*/  STG.E desc[UR4][R2.64], RZ ;  /* 0x000000ff02007986 */ /* 0x0041e2000c101904 */
[----:B------:R-:W-:Y:S05]  /*0100*/  @P0 EXIT ;  /* 0x000000000000094d */ /* 0x000fea0003800000 */
[----:B------:R-:W1:Y:S01]  /*0110*/  LDC.64 R4, c[0x0][0x380] ;  /* 0x0000e000ff047b82 */ /* 0x000e620000000a00 */
[----:B------:R-:W-:-:S05]  /*0120*/  LEA R7, R0, R7, 0x2 ;  /* 0x0000000700077211 */ /* 0x000fca00078e10ff */
[----:B-1----:R-:W-:-:S06]  /*0130*/  IMAD.WIDE R4, R7, 0x4, R4 ;  /* 0x0000000407047825 */ /* 0x002fcc00078e0204 */
[----:B------:R-:W2:Y:S02]  /*0140*/  LDG.E R4, desc[UR4][R4.64] ;  /* 0x0000000404047981 */ /* 0x000ea4000c1e1900 */
[----:B--2---:R-:W1:Y:S02]  /*0150*/  F2I.TRUNC.NTZ R0, R4 ;  /* 0x0000000400007305 */ /* 0x004e64000020f100 */
[----:B-1----:R-:W-:-:S05]  /*0160*/  I2FP.F32.S32 R7, R0 ;  /* 0x0000000000077245 */ /* 0x002fca0000201400 */
[----:B------:R-:W-:Y:S01]  /*0170*/  STG.E desc[UR4][R2.64], R7 ;  /* 0x0000000702007986 */ /* 0x000fe2000c101904 */
[----:B------:R-:W-:Y:S05]  /*0180*/  EXIT ;  /* 0x000000000000794d */ /* 0x000fea0003800000 */
.L_x_0:
[----:B------:R-:W-:-:S00]  /*0190*/  BRA `(.L_x_0) ;  /* 0xfffffffc00fc7947 */ /* 0x000fc0000383ffff */
[----:B------:R-:W-:-:S00]  /*01a0*/  NOP ;  /* 0x0000000000007918 */ /* 0x000fc00000000000 */
        /* <DEDUP_REMOVED lines=13> */
.L_x_2:


//--------------------- .text._Z9matrixMulPfS_S_  --------------------------
	.section	.text._Z9matrixMulPfS_S_,"ax",@progbits
	.align	128
        .global         _Z9matrixMulPfS_S_
        .type           _Z9matrixMulPfS_S_,@function
        .size           _Z9matrixMulPfS_S_,(.L_x_3 - _Z9matrixMulPfS_S_)
        .other          _Z9matrixMulPfS_S_,@"STO_CUDA_ENTRY STV_DEFAULT"
_Z9matrixMulPfS_S_:
.text._Z9matrixMulPfS_S_:
[----:B------:R-:W-:Y:S01]  /*0000*/  LDC R1, c[0x0][0x37c] ;  /* 0x0000df00ff017b82 */ /* 0x000fe20000000800 */
[----:B------:R-:W0:Y:S07]  /*0010*/  S2R R0, SR_TID.Y ;  /* 0x0000000000007919 */ /* 0x000e2e0000002200 */
[----:B------:R-:W1:Y:S01]  /*0020*/  LDC R8, c[0x0][0x360] ;  /* 0x0000d800ff087b82 */ /* 0x000e620000000800 */
[----:B------:R-:W1:Y:S07]  /*0030*/  S2R R3, SR_TID.X ;  /* 0x0000000000037919 */ /* 0x000e6e0000002100 */
[----:B------:R-:W0:Y:S08]  /*0040*/  S2UR UR5, SR_CTAID.Y ;  /* 0x00000000000579c3 */ /* 0x000e300000002600 */
[----:B------:R-:W0:Y:S08]  /*0050*/  LDC R9, c[0x0][0x364] ;  /* 0x0000d900ff097b82 */ /* 0x000e300000000800 */
[----:B------:R-:W1:Y:S08]  /*0060*/  S2UR UR4, SR_CTAID.X ;  /* 0x00000000000479c3 */ /* 0x000e700000002500 */
[----:B------:R-:W2:Y:S01]  /*0070*/  LDC.64 R6, c[0x0][0x388] ;  /* 0x0000e200ff067b82 */ /* 0x000ea20000000a00 */
[----:B0-----:R-:W-:-:S07]  /*0080*/  IMAD R9, R9, UR5, R0 ;  /* 0x0000000509097c24 */ /* 0x001fce000f8e0200 */
[----:B------:R-:W0:Y:S01]  /*0090*/  LDC.64 R4, c[0x0][0x380] ;  /* 0x0000e000ff047b82 */ /* 0x000e220000000a00 */
[----:B------:R-:W-:Y:S01]  /*00a0*/  ISETP.GT.U32.AND P0, PT, R9, 0x2, PT ;  /* 0x000000020900780c */ /* 0x000fe20003f04070 */
[----:B-1----:R-:W-:Y:S01]  /*00b0*/  IMAD R8, R8, UR4, R3 ;  /* 0x0000000408087c24 */ /* 0x002fe2000f8e0203 */
[----:B------:R-:W1:Y:S04]  /*00c0*/  LDCU.64 UR4, c[0x0][0x358] ;  /* 0x00006b00ff0477ac */ /* 0x000e680008000a00 */
[----:B------:R-:W-:-:S13]  /*00d0*/  ISETP.GT.OR P0, PT, R8, 0x2, P0 ;  /* 0x000000020800780c */ /* 0x000fda0000704670 */
[----:B------:R-:W-:Y:S01]  /*00e0*/  @!P0 SHF.L.U32 R3, R8, 0x2, RZ ;  /* 0x0000000208038819 */ /* 0x000fe200000006ff */
[----:B--2---:R-:W-:-:S04]  /*00f0*/  @!P0 IMAD.WIDE.U32 R6, R9, 0x4, R6 ;  /* 0x0000000409068825 */ /* 0x004fc800078e0006 */
[----:B0-----:R-:W-:Y:S01]  /*0100*/  @!P0 IMAD.WIDE R4, R3, 0x4, R4 ;  /* 0x0000000403048825 */ /* 0x001fe200078e0204 */
[----:B-1----:R-:W2:Y:S01]  /*0110*/  @!P0 LDG.E R11, desc[UR4][R6.64] ;  /* 0x00000004060b8981 */ /* 0x002ea2000c1e1900 */
[----:B------:R-:W0:Y:S03]  /*0120*/  LDC.64 R2, c[0x0][0x390] ;  /* 0x0000e400ff027b82 */ /* 0x000e260000000a00 */
[----:B------:R-:W2:Y:S04]  /*0130*/  @!P0 LDG.E R0, desc[UR4][R4.64] ;  /* 0x0000000404008981 */ /* 0x000ea8000c1e1900 */
[----:B------:R-:W3:Y:S04]  /*0140*/  @!P0 LDG.E R10, desc[UR4][R6.64+0x10] ;  /* 0x00001004060a8981 */ /* 0x000ee8000c1e1900 */
[----:B------:R-:W3:Y:S04]  /*0150*/  @!P0 LDG.E R13, desc[UR4][R4.64+0x4] ;  /* 0x00000404040d8981 */ /* 0x000ee8000c1e1900 */
[----:B------:R-:W4:Y:S04]  /*0160*/  @!P0 LDG.E R12, desc[UR4][R6.64+0x20] ;  /* 0x00002004060c8981 */ /* 0x000f28000c1e1900 */
[----:B------:R-:W4:Y:S04]  /*0170*/  @!P0 LDG.E R15, desc[UR4][R4.64+0x8] ;  /* 0x00000804040f8981 */ /* 0x000f28000c1e1900 */
[----:B------:R-:W5:Y:S04]  /*0180*/  @!P0 LDG.E R17, desc[UR4][R4.64+0xc] ;  /* 0x00000c0404118981 */ /* 0x000f68000c1e1900 */
[----:B------:R-:W5:Y:S01]  /*0190*/  @!P0 LDG.E R14, desc[UR4][R6.64+0x30] ;  /* 0x00003004060e8981 */ /* 0x000f62000c1e1900 */
[----:B--2---:R-:W-:Y:S01]  /*01a0*/  @!P0 FFMA R0, R0, R11, RZ ;  /* 0x0000000b00008223 */ /* 0x004fe200000000ff */
[----:B------:R-:W-:Y:S01]  /*01b0*/  LEA R11, R8, R9, 0x2 ;  /* 0x00000009080b7211 */ /* 0x000fe200078e10ff */
[----:B------:R-:W-:-:S04]  /*01c0*/  HFMA2 R9, -RZ, RZ, 0, 0 ;  /* 0x00000000ff097431 */ /* 0x000fc800000001ff */
[----:B0-----:R-:W-:-:S04]  /*01d0*/  IMAD.WIDE R2, R11, 0x4, R2 ;  /* 0x000000040b027825 */ /* 0x001fc800078e0202 */
[----:B---3--:R-:W-:-:S04]  /*01e0*/  @!P0 FFMA R0, R13, R10, R0 ;  /* 0x0000000a0d008223 */ /* 0x008fc80000000000 */
[----:B----4-:R-:W-:-:S04]  /*01f0*/  @!P0 FFMA R0, R15, R12, R0 ;  /* 0x0000000c0f008223 */ /* 0x010fc80000000000 */
[----:B-----5:R-:W-:-:S05]  /*0200*/  @!P0 FFMA R9, R17, R14, R0 ;  /* 0x0000000e11098223 */ /* 0x020fca0000000000 */
[----:B------:R-:W-:Y:S01]  /*0210*/  STG.E desc[UR4][R2.64], R9 ;  /* 0x0000000902007986 */ /* 0x000fe2000c101904 */
[----:B------:R-:W-:Y:S05]  /*0220*/  EXIT ;  /* 0x000000000000794d */ /* 0x000fea0003800000 */
.L_x_1:
        /* <DEDUP_REMOVED lines=13> */
.L_x_3:


//--------------------- .nv.shared.reserved.0     --------------------------
	.section	.nv.shared.reserved.0,"aw",@nobits
	.weak		__nv_reservedSMEM_offset_0_alias
	.size		__nv_reservedSMEM_offset_0_alias, 0, 64
	.other		__nv_reservedSMEM_offset_0_alias,@"STO_CUDA_RESERVED_SHARED STV_DEFAULT"
__nv_reservedSMEM_offset_0_alias:
	.zero		0
	.zero		64


//--------------------- .nv.constant0._Z11matrixTransPfS_ --------------------------
	.section	.nv.constant0._Z11matrixTransPfS_,"a",@progbits
	.sectionflags	@""
	.align	4
.nv.constant0._Z11matrixTransPfS_:
	.zero		912


//--------------------- .nv.constant0._Z9matrixMulPfS_S_ --------------------------
	.section	.nv.constant0._Z9matrixMulPfS_S_,"a",@progbits
	.sectionflags	@""
	.align	4
.nv.constant0._Z9matrixMulPfS_S_:
	.zero		920


//--------------------- SYMBOLS --------------------------

	.type		.nv.reservedSmem.offset0,@object
	.size		.nv.reservedSmem.offset0,0x4
